//
// Generated by NVIDIA NVVM Compiler
//
// Compiler Build ID: CL-36424714
// Cuda compilation tools, release 13.0, V13.0.88
// Based on NVVM 20.0.0
//

.version 9.0
.target sm_100
.address_size 64

	// .globl	_Z9findPrimemm
.extern .func  (.param .b32 func_retval0) vprintf
(
	.param .b64 vprintf_param_0,
	.param .b64 vprintf_param_1
)
;
.global .align 1 .b8 $str[11] = {112, 114, 105, 109, 101, 58, 32, 37, 100, 10};
.global .align 1 .b8 $str$1[52] = {66, 58, 37, 100, 32, 84, 58, 37, 100, 32, 73, 58, 37, 100, 32, 82, 97, 110, 103, 101, 58, 32, 37, 56, 100, 32, 116, 111, 32, 37, 56, 100, 32, 111, 102, 32, 37, 56, 100, 32, 82, 69, 83, 85, 76, 84, 58, 32, 37, 100, 10};

.visible .entry _Z9findPrimemm(
	.param .u64 _Z9findPrimemm_param_0,
	.param .u64 _Z9findPrimemm_param_1
)
{
	.local .align 16 .b8 	__local_depot0[48];
	.reg .b64 	%SP;
	.reg .b64 	%SPL;
	.reg .pred 	%p<10>;
	.reg .b32 	%r<18>;
	.reg .b64 	%rd<45>;

	mov.u64 	%SPL, __local_depot0;
	cvta.local.u64 	%SP, %SPL;
	ld.param.u64 	%rd19, [_Z9findPrimemm_param_0];
	ld.param.u32 	%r3, [_Z9findPrimemm_param_1];
	add.u64 	%rd21, %SP, 0;
	add.u64 	%rd1, %SPL, 0;
	mov.b32 	%r4, 2;
	shl.b32 	%r5, %r4, %r3;
	cvt.s64.s32 	%rd2, %r5;
	mov.u32 	%r1, %ctaid.x;
	shl.b32 	%r6, %r1, 5;
	mov.u32 	%r2, %tid.x;
	add.s32 	%r7, %r6, %r2;
	cvt.u64.u32 	%rd3, %r7;
	mul.hi.u64 	%rd22, %rd2, -6148914691236517205;
	shr.u64 	%rd23, %rd22, 9;
	mul.lo.s64 	%rd4, %rd23, %rd3;
	add.s64 	%rd24, %rd4, %rd23;
	add.s64 	%rd5, %rd24, -1;
	setp.ge.u64 	%p1, %rd4, %rd5;
	mov.b64 	%rd39, 0;
	@%p1 bra 	$L__BB0_15;
	mov.b64 	%rd39, 0;
	cvt.u32.u64 	%r12, %rd19;
	mov.u64 	%rd38, %rd4;
$L__BB0_2:
	setp.lt.u64 	%p2, %rd38, 3;
	@%p2 bra 	$L__BB0_9;
	mov.b64 	%rd40, 2;
	cvt.u32.u64 	%r9, %rd38;
	bra.uni 	$L__BB0_5;
$L__BB0_4:
	add.s64 	%rd40, %rd40, 1;
	setp.ge.u64 	%p5, %rd40, %rd38;
	@%p5 bra 	$L__BB0_9;
$L__BB0_5:
	or.b64  	%rd27, %rd38, %rd40;
	and.b64  	%rd28, %rd27, -4294967296;
	setp.ne.s64 	%p3, %rd28, 0;
	@%p3 bra 	$L__BB0_7;
	cvt.u32.u64 	%r8, %rd40;
	rem.u32 	%r10, %r9, %r8;
	cvt.u64.u32 	%rd41, %r10;
	bra.uni 	$L__BB0_8;
$L__BB0_7:
	rem.u64 	%rd41, %rd38, %rd40;
$L__BB0_8:
	setp.eq.s64 	%p4, %rd41, 0;
	@%p4 bra 	$L__BB0_14;
	bra.uni 	$L__BB0_4;
$L__BB0_9:
	or.b64  	%rd29, %rd19, %rd38;
	and.b64  	%rd30, %rd29, -4294967296;
	setp.ne.s64 	%p6, %rd30, 0;
	@%p6 bra 	$L__BB0_11;
	cvt.u32.u64 	%r11, %rd38;
	rem.u32 	%r13, %r12, %r11;
	cvt.u64.u32 	%rd42, %r13;
	bra.uni 	$L__BB0_12;
$L__BB0_11:
	rem.u64 	%rd42, %rd19, %rd38;
$L__BB0_12:
	setp.ne.s64 	%p7, %rd42, 0;
	@%p7 bra 	$L__BB0_14;
	st.local.u64 	[%rd1], %rd38;
	mov.u64 	%rd31, $str;
	cvta.global.u64 	%rd32, %rd31;
	{ // callseq 0, 0
	.param .b64 param0;
	st.param.b64 	[param0], %rd32;
	.param .b64 param1;
	st.param.b64 	[param1], %rd21;
	.param .b32 retval0;
	call.uni (retval0), 
	vprintf, 
	(
	param0, 
	param1
	);
	ld.param.b32 	%r14, [retval0];
	} // callseq 0
	mov.u64 	%rd39, %rd38;
$L__BB0_14:
	add.s64 	%rd38, %rd38, 1;
	setp.ne.s64 	%p8, %rd38, %rd5;
	@%p8 bra 	$L__BB0_2;
$L__BB0_15:
	setp.eq.s64 	%p9, %rd39, 0;
	@%p9 bra 	$L__BB0_17;
	st.local.v2.u32 	[%rd1], {%r1, %r2};
	st.local.u64 	[%rd1+8], %rd3;
	st.local.v2.u64 	[%rd1+16], {%rd4, %rd5};
	shr.u64 	%rd34, %rd2, 1;
	st.local.v2.u64 	[%rd1+32], {%rd34, %rd39};
	mov.u64 	%rd35, $str$1;
	cvta.global.u64 	%rd36, %rd35;
	{ // callseq 1, 0
	.param .b64 param0;
	st.param.b64 	[param0], %rd36;
	.param .b64 param1;
	st.param.b64 	[param1], %rd21;
	.param .b32 retval0;
	call.uni (retval0), 
	vprintf, 
	(
	param0, 
	param1
	);
	ld.param.b32 	%r16, [retval0];
	} // callseq 1
$L__BB0_17:
	ret;

}


// ===== COMPILED SASS (sm_100) =====

	.target	sm_100

	.elftype	@"ET_EXEC"


//--------------------- .note.nv.tkinfo           --------------------------
	.section	.note.nv.tkinfo,"",@"SHT_NOTE"
	.sectionflags	@"SHF_NOTE_NV_TKINFO"
	.tkinfo
        /*0018*/ 	.word	0x00000002
        /*0030*/ 	.string	""
        /*0030*/ 	.string	"ptxas"
        /*0030*/ 	.string	"Cuda compilation tools, release 13.0, V13.0.88"
        /*0030*/ 	.string	"Build cuda_13.0.r13.0/compiler.36424714_0"
        /*0030*/ 	.string	"-arch sm_100 -m 64 "



//--------------------- .note.nv.cuinfo           --------------------------
	.section	.note.nv.cuinfo,"",@"SHT_NOTE"
	.sectionflags	@"SHF_NOTE_NV_CUINFO"
        /*0018*/ 	.short	0x0002
        /*001a*/ 	.short	0x0064
        /*001c*/ 	.short	0x0082
	.zero		2


//--------------------- .nv.info                  --------------------------
	.section	.nv.info,"",@"SHT_CUDA_INFO"
	.align	4


	//----- nvinfo : EIATTR_REGCOUNT
	.align		4
        /*0000*/ 	.byte	0x04, 0x2f
        /*0002*/ 	.short	(.L_3 - .L_2)
	.align		4
.L_2:
        /*0004*/ 	.word	index@(_Z9findPrimemm)
        /*0008*/ 	.word	0x00000020


	//----- nvinfo : EIATTR_FRAME_SIZE
	.align		4
.L_3:
        /*000c*/ 	.byte	0x04, 0x11
        /*000e*/ 	.short	(.L_5 - .L_4)
	.align		4
.L_4:
        /*0010*/ 	.word	index@($__internal_0_$__cuda_sm20_rem_u64)
        /*0014*/ 	.word	0x00000030


	//----- nvinfo : EIATTR_FRAME_SIZE
	.align		4
.L_5:
        /*0018*/ 	.byte	0x04, 0x11
        /*001a*/ 	.short	(.L_7 - .L_6)
	.align		4
.L_6:
        /*001c*/ 	.word	index@(_Z9findPrimemm)
        /*0020*/ 	.word	0x00000030


	//----- nvinfo : EIATTR_MIN_STACK_SIZE
	.align		4
.L_7:
        /*0024*/ 	.byte	0x04, 0x12
        /*0026*/ 	.short	(.L_9 - .L_8)
	.align		4
.L_8:
        /*0028*/ 	.word	index@(_Z9findPrimemm)
        /*002c*/ 	.word	0x00000030
.L_9:


//--------------------- .nv.compat                --------------------------
	.section	.nv.compat,"",@"SHT_CUDA_COMPAT_INFO"
	.align	4
        /*0000*/ 	.byte	0x02, 0x09, 0x00, 0x00, 0x02, 0x02, 0x01, 0x00, 0x02, 0x05, 0x05, 0x00, 0x03, 0x07, 0x01, 0x01
        /*0010*/ 	.byte	0x02, 0x03, 0x00, 0x00, 0x02, 0x06, 0x01, 0x00, 0x04, 0x0b, 0x08, 0x00, 0x09, 0x00, 0x00, 0x00
        /*0020*/ 	.byte	0x00, 0x00, 0x00, 0x00


//--------------------- .nv.info._Z9findPrimemm   --------------------------
	.section	.nv.info._Z9findPrimemm,"",@"SHT_CUDA_INFO"
	.sectionflags	@""
	.align	4


	//----- nvinfo : EIATTR_CUDA_API_VERSION
	.align		4
        /*0000*/ 	.byte	0x04, 0x37
        /*0002*/ 	.short	(.L_11 - .L_10)
.L_10:
        /*0004*/ 	.word	0x00000082


	//----- nvinfo : EIATTR_KPARAM_INFO
	.align		4
.L_11:
        /*0008*/ 	.byte	0x04, 0x17
        /*000a*/ 	.short	(.L_13 - .L_12)
.L_12:
        /*000c*/ 	.word	0x00000000
        /*0010*/ 	.short	0x0001
        /*0012*/ 	.short	0x0008
        /*0014*/ 	.byte	0x00, 0xf0, 0x21, 0x00


	//----- nvinfo : EIATTR_KPARAM_INFO
	.align		4
.L_13:
        /*0018*/ 	.byte	0x04, 0x17
        /*001a*/ 	.short	(.L_15 - .L_14)
.L_14:
        /*001c*/ 	.word	0x00000000
        /*0020*/ 	.short	0x0000
        /*0022*/ 	.short	0x0000
        /*0024*/ 	.byte	0x00, 0xf0, 0x21, 0x00


	//----- nvinfo : EIATTR_SPARSE_MMA_MASK
	.align		4
.L_15:
        /*0028*/ 	.byte	0x03, 0x50
        /*002a*/ 	.short	0x0000


	//----- nvinfo : EIATTR_MAXREG_COUNT
	.align		4
        /*002c*/ 	.byte	0x03, 0x1b
        /*002e*/ 	.short	0x00ff


	//----- nvinfo : EIATTR_EXTERNS
	.align		4
        /*0030*/ 	.byte	0x04, 0x0f
        /*0032*/ 	.short	(.L_17 - .L_16)


	//   ....[0]....
	.align		4
.L_16:
        /*0034*/ 	.word	index@(vprintf)


	//----- nvinfo : EIATTR_MERCURY_ISA_VERSION
	.align		4
.L_17:
        /*0038*/ 	.byte	0x03, 0x5f
        /*003a*/ 	.short	0x0101


	//----- nvinfo : EIATTR_VRC_CTA_INIT_COUNT
	.align		4
        /*003c*/ 	.byte	0x02, 0x4a
	.zero		1
	.zero		1


	//----- nvinfo : EIATTR_SYSCALL_OFFSETS
	.align		4
        /*0040*/ 	.byte	0x04, 0x46
        /*0042*/ 	.short	(.L_19 - .L_18)


	//   ....[0]....
.L_18:
        /*0044*/ 	.word	0x000007e0


	//   ....[1]....
        /*0048*/ 	.word	0x00000a40


	//----- nvinfo : EIATTR_EXIT_INSTR_OFFSETS
	.align		4
.L_19:
        /*004c*/ 	.byte	0x04, 0x1c
        /*004e*/ 	.short	(.L_21 - .L_20)


	//   ....[0]....
.L_20:
        /*0050*/ 	.word	0x000008a0


	//   ....[1]....
        /*0054*/ 	.word	0x00000a50


	//----- nvinfo : EIATTR_CRS_STACK_SIZE
	.align		4
.L_21:
        /*0058*/ 	.byte	0x04, 0x1e
        /*005a*/ 	.short	(.L_23 - .L_22)
.L_22:
        /*005c*/ 	.word	0x00000000


	//----- nvinfo : EIATTR_CBANK_PARAM_SIZE
	.align		4
.L_23:
        /*0060*/ 	.byte	0x03, 0x19
        /*0062*/ 	.short	0x0010


	//----- nvinfo : EIATTR_PARAM_CBANK
	.align		4
        /*0064*/ 	.byte	0x04, 0x0a
        /*0066*/ 	.short	(.L_25 - .L_24)
	.align		4
.L_24:
        /*0068*/ 	.word	index@(.nv.constant0._Z9findPrimemm)
        /*006c*/ 	.short	0x0380
        /*006e*/ 	.short	0x0010


	//----- nvinfo : EIATTR_SW_WAR
	.align		4
.L_25:
        /*0070*/ 	.byte	0x04, 0x36
        /*0072*/ 	.short	(.L_27 - .L_26)
.L_26:
        /*0074*/ 	.word	0x00000008
.L_27:


//--------------------- .nv.callgraph             --------------------------
	.section	.nv.callgraph,"",@"SHT_CUDA_CALLGRAPH"
	.align	4
	.sectionentsize	8
	.align		4
        /*0000*/ 	.word	0x00000000
	.align		4
        /*0004*/ 	.word	0xffffffff
	.align		4
        /*0008*/ 	.word	index@(_Z9findPrimemm)
	.align		4
        /*000c*/ 	.word	index@(vprintf)
	.align		4
        /*0010*/ 	.word	0x00000000
	.align		4
        /*0014*/ 	.word	0xfffffffe
	.align		4
        /*0018*/ 	.word	0x00000000
	.align		4
        /*001c*/ 	.word	0xfffffffd
	.align		4
        /*0020*/ 	.word	0x00000000
	.align		4
        /*0024*/ 	.word	0xfffffffc


//--------------------- .nv.constant4             --------------------------
	.section	.nv.constant4,"a",@progbits
	.align	8
	.align		8
.nv.constant4:
        /*0000*/ 	.dword	vprintf
	.align		8
        /*0008*/ 	.dword	$str
	.align		8
        /*0010*/ 	.dword	$str$1


//--------------------- .text._Z9findPrimemm      --------------------------
	.section	.text._Z9findPrimemm,"ax",@progbits
	.align	128
        .global         _Z9findPrimemm
        .type           _Z9findPrimemm,@function
        .size           _Z9findPrimemm,(.L_x_16 - _Z9findPrimemm)
        .other          _Z9findPrimemm,@"STO_CUDA_ENTRY STV_DEFAULT"
_Z9findPrimemm:
.text._Z9findPrimemm:
[----:B------:R-:W0:Y:S01]  /*0000*/  LDC R1, c[0x0][0x37c] ;  /* 0x0000df00ff017b82 */ /* 0x000e220000000800 */
[----:B------:R-:W1:Y:S01]  /*0010*/  LDCU UR4, c[0x0][0x388] ;  /* 0x00007100ff0477ac */ /* 0x000e620008000800 */
[----:B------:R-:W-:Y:S01]  /*0020*/  IMAD.MOV.U32 R23, RZ, RZ, 0x2 ;  /* 0x00000002ff177424 */ /* 0x000fe200078e00ff */
[----:B------:R-:W2:Y:S01]  /*0030*/  S2R R3, SR_TID.X ;  /* 0x0000000000037919 */ /* 0x000ea20000002100 */
[----:B0-----:R-:W-:Y:S01]  /*0040*/  VIADD R1, R1, 0xffffffd0 ;  /* 0xffffffd001017836 */ /* 0x001fe20000000000 */
[----:B------:R-:W0:Y:S01]  /*0050*/  LDCU UR5, c[0x0][0x2fc] ;  /* 0x00005f80ff0577ac */ /* 0x000e220008000800 */
[----:B------:R-:W-:Y:S01]  /*0060*/  BSSY.RECONVERGENT B7, `(.L_x_0) ;  /* 0x0000081000077945 */ /* 0x000fe20003800200 */
[----:B------:R-:W2:Y:S01]  /*0070*/  S2R R2, SR_CTAID.X ;  /* 0x0000000000027919 */ /* 0x000ea20000002500 */
[----:B------:R-:W-:Y:S02]  /*0080*/  HFMA2 R13, -RZ, RZ, 0, 0 ;  /* 0x00000000ff0d7431 */ /* 0x000fe400000001ff */
[----:B------:R-:W-:Y:S01]  /*0090*/  IMAD.MOV.U32 R0, RZ, RZ, RZ ;  /* 0x000000ffff007224 */ /* 0x000fe200078e00ff */
[----:B-1----:R-:W-:Y:S01]  /*00a0*/  SHF.L.U32 R23, R23, UR4, RZ ;  /* 0x0000000417177c19 */ /* 0x002fe200080006ff */
[----:B------:R-:W1:Y:S03]  /*00b0*/  LDCU UR4, c[0x0][0x2f8] ;  /* 0x00005f00ff0477ac */ /* 0x000e660008000800 */
[----:B------:R-:W-:-:S05]  /*00c0*/  SHF.R.S32.HI R18, RZ, 0x1f, R23 ;  /* 0x0000001fff127819 */ /* 0x000fca0000011417 */
[----:B------:R-:W-:-:S04]  /*00d0*/  IMAD.WIDE.U32 R4, R18, -0x55555555, RZ ;  /* 0xaaaaaaab12047825 */ /* 0x000fc800078e00ff */
[----:B------:R-:W-:-:S04]  /*00e0*/  IMAD.WIDE.U32 R6, P0, R23, -0x55555556, R4 ;  /* 0xaaaaaaaa17067825 */ /* 0x000fc80007800004 */
[----:B------:R-:W-:Y:S01]  /*00f0*/  IMAD.WIDE.U32 R4, R23, -0x55555555, RZ ;  /* 0xaaaaaaab17047825 */ /* 0x000fe200078e00ff */
[----:B------:R-:W-:-:S03]  /*0100*/  MOV R8, R7 ;  /* 0x0000000700087202 */ /* 0x000fc60000000f00 */
[----:B------:R-:W-:Y:S01]  /*0110*/  IMAD.X R9, RZ, RZ, RZ, P0 ;  /* 0x000000ffff097224 */ /* 0x000fe200000e06ff */
[----:B------:R-:W-:Y:S01]  /*0120*/  IADD3 RZ, P0, PT, R5, R6, RZ ;  /* 0x0000000605ff7210 */ /* 0x000fe20007f1e0ff */
[----:B--2---:R-:W-:-:S04]  /*0130*/  IMAD R28, R2, 0x20, R3 ;  /* 0x00000020021c7824 */ /* 0x004fc800078e0203 */
[----:B------:R-:W-:-:S05]  /*0140*/  IMAD.WIDE.U32.X R4, R18, -0x55555556, R8, P0 ;  /* 0xaaaaaaaa12047825 */ /* 0x000fca00000e0408 */
[--C-:B------:R-:W-:Y:S02]  /*0150*/  SHF.R.U32.HI R19, RZ, 0x9, R5.reuse ;  /* 0x00000009ff137819 */ /* 0x100fe40000011605 */
[----:B------:R-:W-:-:S03]  /*0160*/  SHF.R.U64 R5, R4, 0x9, R5 ;  /* 0x0000000904057819 */ /* 0x000fc60000001205 */
[-C--:B------:R-:W-:Y:S02]  /*0170*/  IMAD R3, R19, R28.reuse, RZ ;  /* 0x0000001c13037224 */ /* 0x080fe400078e02ff */
[----:B------:R-:W-:-:S04]  /*0180*/  IMAD.WIDE.U32 R28, R5, R28, RZ ;  /* 0x0000001c051c7225 */ /* 0x000fc800078e00ff */
[----:B------:R-:W-:Y:S01]  /*0190*/  IMAD.IADD R24, R29, 0x1, R3 ;  /* 0x000000011d187824 */ /* 0x000fe200078e0203 */
[----:B------:R-:W-:-:S04]  /*01a0*/  IADD3 R22, P0, P1, R28, -0x1, R5 ;  /* 0xffffffff1c167810 */ /* 0x000fc8000791e005 */
[----:B------:R-:W-:Y:S02]  /*01b0*/  IADD3.X R19, PT, PT, R24, -0x1, R19, P0, P1 ;  /* 0xffffffff18137810 */ /* 0x000fe400007e2413 */
[----:B------:R-:W-:Y:S02]  /*01c0*/  ISETP.GE.U32.AND P0, PT, R28, R22, PT ;  /* 0x000000161c00720c */ /* 0x000fe40003f06070 */
[----:B-1----:R-:W-:Y:S02]  /*01d0*/  IADD3 R16, P1, PT, R1, UR4, RZ ;  /* 0x0000000401107c10 */ /* 0x002fe4000ff3e0ff */
[----:B------:R-:W-:-:S03]  /*01e0*/  ISETP.GE.U32.AND.EX P0, PT, R24, R19, PT, P0 ;  /* 0x000000131800720c */ /* 0x000fc60003f06100 */
[----:B0-----:R-:W-:-:S10]  /*01f0*/  IMAD.X R17, RZ, RZ, UR5, P1 ;  /* 0x00000005ff117e24 */ /* 0x001fd400088e06ff */
[----:B------:R-:W-:Y:S05]  /*0200*/  @P0 BRA `(.L_x_1) ;  /* 0x0000000400980947 */ /* 0x000fea0003800000 */
[----:B------:R-:W-:Y:S01]  /*0210*/  IMAD.MOV.U32 R0, RZ, RZ, RZ ;  /* 0x000000ffff007224 */ /* 0x000fe200078e00ff */
[----:B------:R-:W-:Y:S01]  /*0220*/  MOV R26, R28 ;  /* 0x0000001c001a7202 */ /* 0x000fe20000000f00 */
[----:B------:R-:W-:Y:S02]  /*0230*/  IMAD.MOV.U32 R13, RZ, RZ, RZ ;  /* 0x000000ffff0d7224 */ /* 0x000fe400078e00ff */
[----:B------:R-:W-:-:S07]  /*0240*/  IMAD.MOV.U32 R27, RZ, RZ, R24 ;  /* 0x000000ffff1b7224 */ /* 0x000fce00078e0018 */
.L_x_13:
[----:B------:R-:W-:Y:S01]  /*0250*/  ISETP.GE.U32.AND P0, PT, R26, 0x3, PT ;  /* 0x000000031a00780c */ /* 0x000fe20003f06070 */
[----:B------:R-:W-:Y:S03]  /*0260*/  BSSY.RECONVERGENT B6, `(.L_x_2) ;  /* 0x000005b000067945 */ /* 0x000fe60003800200 */
[----:B------:R-:W-:-:S13]  /*0270*/  ISETP.GE.U32.AND.EX P0, PT, R27, RZ, PT, P0 ;  /* 0x000000ff1b00720c */ /* 0x000fda0003f06100 */
[----:B------:R-:W-:Y:S05]  /*0280*/  @!P0 BRA `(.L_x_3) ;  /* 0x00000000009c8947 */ /* 0x000fea0003800000 */
[----:B------:R-:W-:Y:S02]  /*0290*/  IMAD.MOV.U32 R11, RZ, RZ, 0x2 ;  /* 0x00000002ff0b7424 */ /* 0x000fe400078e00ff */
[----:B------:R-:W-:-:S07]  /*02a0*/  IMAD.MOV.U32 R12, RZ, RZ, RZ ;  /* 0x000000ffff0c7224 */ /* 0x000fce00078e00ff */
.L_x_8:
[----:B------:R-:W-:Y:S01]  /*02b0*/  LOP3.LUT R3, R27, R12, RZ, 0xfc, !PT ;  /* 0x0000000c1b037212 */ /* 0x000fe200078efcff */
[----:B------:R-:W-:Y:S03]  /*02c0*/  BSSY.RECONVERGENT B0, `(.L_x_4) ;  /* 0x000001d000007945 */ /* 0x000fe60003800200 */
[----:B------:R-:W-:-:S13]  /*02d0*/  ISETP.NE.U32.AND P0, PT, R3, RZ, PT ;  /* 0x000000ff0300720c */ /* 0x000fda0003f05070 */
[----:B------:R-:W-:Y:S05]  /*02e0*/  @P0 BRA `(.L_x_5) ;  /* 0x0000000000500947 */ /* 0x000fea0003800000 */
[----:B------:R-:W0:Y:S01]  /*02f0*/  I2F.U32.RP R3, R11 ;  /* 0x0000000b00037306 */ /* 0x000e220000209000 */
[----:B------:R-:W-:-:S07]  /*0300*/  ISETP.NE.U32.AND P1, PT, R11, RZ, PT ;  /* 0x000000ff0b00720c */ /* 0x000fce0003f25070 */
[----:B0-----:R-:W0:Y:S02]  /*0310*/  MUFU.RCP R3, R3 ;  /* 0x0000000300037308 */ /* 0x001e240000001000 */
[----:B0-----:R-:W-:-:S06]  /*0320*/  IADD3 R4, PT, PT, R3, 0xffffffe, RZ ;  /* 0x0ffffffe03047810 */ /* 0x001fcc0007ffe0ff */
[----:B------:R0:W1:Y:S02]  /*0330*/  F2I.FTZ.U32.TRUNC.NTZ R5, R4 ;  /* 0x0000000400057305 */ /* 0x000064000021f000 */
[----:B0-----:R-:W-:Y:S02]  /*0340*/  IMAD.MOV.U32 R4, RZ, RZ, RZ ;  /* 0x000000ffff047224 */ /* 0x001fe400078e00ff */
[----:B-1----:R-:W-:-:S04]  /*0350*/  IMAD.MOV R6, RZ, RZ, -R5 ;  /* 0x000000ffff067224 */ /* 0x002fc800078e0a05 */
[----:B------:R-:W-:-:S04]  /*0360*/  IMAD R7, R6, R11, RZ ;  /* 0x0000000b06077224 */ /* 0x000fc800078e02ff */
[----:B------:R-:W-:-:S06]  /*0370*/  IMAD.HI.U32 R5, R5, R7, R4 ;  /* 0x0000000705057227 */ /* 0x000fcc00078e0004 */
[----:B------:R-:W-:-:S04]  /*0380*/  IMAD.HI.U32 R5, R5, R26, RZ ;  /* 0x0000001a05057227 */ /* 0x000fc800078e00ff */
[----:B------:R-:W-:-:S04]  /*0390*/  IMAD.MOV R5, RZ, RZ, -R5 ;  /* 0x000000ffff057224 */ /* 0x000fc800078e0a05 */
[----:B------:R-:W-:-:S05]  /*03a0*/  IMAD R6, R11, R5, R26 ;  /* 0x000000050b067224 */ /* 0x000fca00078e021a */
[----:B------:R-:W-:-:S13]  /*03b0*/  ISETP.GE.U32.AND P0, PT, R6, R11, PT ;  /* 0x0000000b0600720c */ /* 0x000fda0003f06070 */
[----:B------:R-:W-:-:S04]  /*03c0*/  @P0 IADD3 R6, PT, PT, R6, -R11, RZ ;  /* 0x8000000b06060210 */ /* 0x000fc80007ffe0ff */
[----:B------:R-:W-:-:S13]  /*03d0*/  ISETP.GE.U32.AND P0, PT, R6, R11, PT ;  /* 0x0000000b0600720c */ /* 0x000fda0003f06070 */
[----:B------:R-:W-:Y:S01]  /*03e0*/  @P0 IMAD.IADD R6, R6, 0x1, -R11 ;  /* 0x0000000106060824 */ /* 0x000fe200078e0a0b */
[----:B------:R-:W-:-:S04]  /*03f0*/  @!P1 LOP3.LUT R6, RZ, R11, RZ, 0x33, !PT ;  /* 0x0000000bff069212 */ /* 0x000fc800078e33ff */
[----:B------:R-:W-:-:S04]  /*0400*/  ISETP.NE.U32.AND P0, PT, R6, RZ, PT ;  /* 0x000000ff0600720c */ /* 0x000fc80003f05070 */
[----:B------:R-:W-:Y:S01]  /*0410*/  ISETP.NE.AND.EX P0, PT, RZ, RZ, PT, P0 ;  /* 0x000000ffff00720c */ /* 0x000fe20003f05300 */
[----:B------:R-:W-:-:S12]  /*0420*/  BRA `(.L_x_6) ;  /* 0x0000000000187947 */ /* 0x000fd80003800000 */
.L_x_5:
[----:B------:R-:W-:Y:S01]  /*0430*/  IMAD.MOV.U32 R8, RZ, RZ, R26 ;  /* 0x000000ffff087224 */ /* 0x000fe200078e001a */
[----:B------:R-:W-:Y:S01]  /*0440*/  MOV R10, 0x470 ;  /* 0x00000470000a7802 */ /* 0x000fe20000000f00 */
[----:B------:R-:W-:-:S07]  /*0450*/  IMAD.MOV.U32 R3, RZ, RZ, R27 ;  /* 0x000000ffff037224 */ /* 0x000fce00078e001b */
[----:B------:R-:W-:Y:S05]  /*0460*/  CALL.REL.NOINC `($__internal_0_$__cuda_sm20_rem_u64) ;  /* 0x00000004007c7944 */ /* 0x000fea0003c00000 */
[----:B------:R-:W-:-:S04]  /*0470*/  ISETP.NE.U32.AND P0, PT, R3, RZ, PT ;  /* 0x000000ff0300720c */ /* 0x000fc80003f05070 */
[----:B------:R-:W-:-:S13]  /*0480*/  ISETP.NE.AND.EX P0, PT, R6, RZ, PT, P0 ;  /* 0x000000ff0600720c */ /* 0x000fda0003f05300 */
.L_x_6:
[----:B------:R-:W-:Y:S05]  /*0490*/  BSYNC.RECONVERGENT B0 ;  /* 0x0000000000007941 */ /* 0x000fea0003800200 */
.L_x_4:
[----:B------:R-:W-:Y:S05]  /*04a0*/  @!P0 BRA `(.L_x_7) ;  /* 0x0000000000d88947 */ /* 0x000fea0003800000 */
[----:B------:R-:W-:-:S04]  /*04b0*/  IADD3 R11, P0, PT, R11, 0x1, RZ ;  /* 0x000000010b0b7810 */ /* 0x000fc80007f1e0ff */
[----:B------:R-:W-:Y:S02]  /*04c0*/  IADD3.X R12, PT, PT, RZ, R12, RZ, P0, !PT ;  /* 0x0000000cff0c7210 */ /* 0x000fe400007fe4ff */
[----:B------:R-:W-:-:S04]  /*04d0*/  ISETP.GE.U32.AND P0, PT, R11, R26, PT ;  /* 0x0000001a0b00720c */ /* 0x000fc80003f06070 */
[----:B------:R-:W-:-:S13]  /*04e0*/  ISETP.GE.U32.AND.EX P0, PT, R12, R27, PT, P0 ;  /* 0x0000001b0c00720c */ /* 0x000fda0003f06100 */
[----:B------:R-:W-:Y:S05]  /*04f0*/  @!P0 BRA `(.L_x_8) ;  /* 0xfffffffc006c8947 */ /* 0x000fea000383ffff */
.L_x_3:
[----:B------:R-:W0:Y:S01]  /*0500*/  LDCU UR4, c[0x0][0x384] ;  /* 0x00007080ff0477ac */ /* 0x000e220008000800 */
[----:B------:R-:W-:Y:S01]  /*0510*/  BSSY.RECONVERGENT B0, `(.L_x_9) ;  /* 0x0000022000007945 */ /* 0x000fe20003800200 */
[----:B0-----:R-:W-:-:S04]  /*0520*/  LOP3.LUT R3, R27, UR4, RZ, 0xfc, !PT ;  /* 0x000000041b037c12 */ /* 0x001fc8000f8efcff */
[----:B------:R-:W-:-:S13]  /*0530*/  ISETP.NE.U32.AND P0, PT, R3, RZ, PT ;  /* 0x000000ff0300720c */ /* 0x000fda0003f05070 */
[----:B------:R-:W-:Y:S05]  /*0540*/  @P0 BRA `(.L_x_10) ;  /* 0x0000000000540947 */ /* 0x000fea0003800000 */
[----:B------:R-:W0:Y:S01]  /*0550*/  I2F.U32.RP R3, R26 ;  /* 0x0000001a00037306 */ /* 0x000e220000209000 */
[----:B------:R-:W1:Y:S01]  /*0560*/  LDCU UR4, c[0x0][0x380] ;  /* 0x00007000ff0477ac */ /* 0x000e620008000800 */
[----:B------:R-:W-:-:S06]  /*0570*/  ISETP.NE.U32.AND P1, PT, R26, RZ, PT ;  /* 0x000000ff1a00720c */ /* 0x000fcc0003f25070 */
[----:B0-----:R-:W0:Y:S02]  /*0580*/  MUFU.RCP R3, R3 ;  /* 0x0000000300037308 */ /* 0x001e240000001000 */
[----:B0-----:R-:W-:-:S06]  /*0590*/  VIADD R4, R3, 0xffffffe ;  /* 0x0ffffffe03047836 */ /* 0x001fcc0000000000 */
[----:B------:R0:W2:Y:S02]  /*05a0*/  F2I.FTZ.U32.TRUNC.NTZ R5, R4 ;  /* 0x0000000400057305 */ /* 0x0000a4000021f000 */
[----:B0-----:R-:W-:Y:S02]  /*05b0*/  IMAD.MOV.U32 R4, RZ, RZ, RZ ;  /* 0x000000ffff047224 */ /* 0x001fe400078e00ff */
[----:B--2---:R-:W-:-:S04]  /*05c0*/  IMAD.MOV R7, RZ, RZ, -R5 ;  /* 0x000000ffff077224 */ /* 0x004fc800078e0a05 */
[----:B------:R-:W-:-:S04]  /*05d0*/  IMAD R7, R7, R26, RZ ;  /* 0x0000001a07077224 */ /* 0x000fc800078e02ff */
[----:B------:R-:W-:-:S06]  /*05e0*/  IMAD.HI.U32 R5, R5, R7, R4 ;  /* 0x0000000705057227 */ /* 0x000fcc00078e0004 */
[----:B-1----:R-:W-:-:S05]  /*05f0*/  IMAD.HI.U32 R5, R5, UR4, RZ ;  /* 0x0000000405057c27 */ /* 0x002fca000f8e00ff */
[----:B------:R-:W-:-:S05]  /*0600*/  IADD3 R5, PT, PT, -R5, RZ, RZ ;  /* 0x000000ff05057210 */ /* 0x000fca0007ffe1ff */
[----:B------:R-:W-:-:S05]  /*0610*/  IMAD R3, R26, R5, UR4 ;  /* 0x000000041a037e24 */ /* 0x000fca000f8e0205 */
[----:B------:R-:W-:-:S13]  /*0620*/  ISETP.GE.U32.AND P0, PT, R3, R26, PT ;  /* 0x0000001a0300720c */ /* 0x000fda0003f06070 */
[----:B------:R-:W-:-:S05]  /*0630*/  @P0 IMAD.IADD R3, R3, 0x1, -R26 ;  /* 0x0000000103030824 */ /* 0x000fca00078e0a1a */
[----:B------:R-:W-:-:S13]  /*0640*/  ISETP.GE.U32.AND P0, PT, R3, R26, PT ;  /* 0x0000001a0300720c */ /* 0x000fda0003f06070 */
[----:B------:R-:W-:Y:S01]  /*0650*/  @P0 IMAD.IADD R3, R3, 0x1, -R26 ;  /* 0x0000000103030824 */ /* 0x000fe200078e0a1a */
[----:B------:R-:W-:-:S04]  /*0660*/  @!P1 LOP3.LUT R3, RZ, R26, RZ, 0x33, !PT ;  /* 0x0000001aff039212 */ /* 0x000fc800078e33ff */
[----:B------:R-:W-:-:S04]  /*0670*/  ISETP.NE.U32.AND P0, PT, R3, RZ, PT ;  /* 0x000000ff0300720c */ /* 0x000fc80003f05070 */
[----:B------:R-:W-:Y:S01]  /*0680*/  ISETP.NE.AND.EX P0, PT, RZ, RZ, PT, P0 ;  /* 0x000000ffff00720c */ /* 0x000fe20003f05300 */
[----:B------:R-:W-:-:S12]  /*0690*/  BRA `(.L_x_11) ;  /* 0x0000000000247947 */ /* 0x000fd80003800000 */
.L_x_10:
[----:B------:R-:W0:Y:S01]  /*06a0*/  LDCU.64 UR4, c[0x0][0x380] ;  /* 0x00007000ff0477ac */ /* 0x000e220008000a00 */
[----:B------:R-:W-:Y:S02]  /*06b0*/  MOV R11, R26 ;  /* 0x0000001a000b7202 */ /* 0x000fe40000000f00 */
[----:B------:R-:W-:Y:S02]  /*06c0*/  MOV R12, R27 ;  /* 0x0000001b000c7202 */ /* 0x000fe40000000f00 */
[----:B------:R-:W-:Y:S01]  /*06d0*/  MOV R10, 0x710 ;  /* 0x00000710000a7802 */ /* 0x000fe20000000f00 */
[----:B0-----:R-:W-:Y:S02]  /*06e0*/  IMAD.U32 R8, RZ, RZ, UR4 ;  /* 0x00000004ff087e24 */ /* 0x001fe4000f8e00ff */
[----:B------:R-:W-:-:S07]  /*06f0*/  IMAD.U32 R3, RZ, RZ, UR5 ;  /* 0x00000005ff037e24 */ /* 0x000fce000f8e00ff */
[----:B------:R-:W-:Y:S05]  /*0700*/  CALL.REL.NOINC `($__internal_0_$__cuda_sm20_rem_u64) ;  /* 0x0000000000d47944 */ /* 0x000fea0003c00000 */
[----:B------:R-:W-:-:S04]  /*0710*/  ISETP.NE.U32.AND P0, PT, R3, RZ, PT ;  /* 0x000000ff0300720c */ /* 0x000fc80003f05070 */
[----:B------:R-:W-:-:S13]  /*0720*/  ISETP.NE.AND.EX P0, PT, R6, RZ, PT, P0 ;  /* 0x000000ff0600720c */ /* 0x000fda0003f05300 */
.L_x_11:
[----:B------:R-:W-:Y:S05]  /*0730*/  BSYNC.RECONVERGENT B0 ;  /* 0x0000000000007941 */ /* 0x000fea0003800200 */
.L_x_9:
[----:B------:R-:W-:Y:S05]  /*0740*/  @P0 BRA `(.L_x_7) ;  /* 0x0000000000300947 */ /* 0x000fea0003800000 */
[----:B------:R-:W-:Y:S01]  /*0750*/  MOV R8, 0x0 ;  /* 0x0000000000087802 */ /* 0x000fe20000000f00 */
[----:B------:R0:W-:Y:S01]  /*0760*/  STL.64 [R1], R26 ;  /* 0x0000001a01007387 */ /* 0x0001e20000100a00 */
[----:B------:R-:W1:Y:S01]  /*0770*/  LDCU.64 UR4, c[0x4][0x8] ;  /* 0x01000100ff0477ac */ /* 0x000e620008000a00 */
[----:B------:R-:W-:Y:S01]  /*0780*/  MOV R6, R16 ;  /* 0x0000001000067202 */ /* 0x000fe20000000f00 */
[----:B------:R-:W-:Y:S02]  /*0790*/  IMAD.MOV.U32 R7, RZ, RZ, R17 ;  /* 0x000000ffff077224 */ /* 0x000fe400078e0011 */
[----:B------:R-:W2:Y:S01]  /*07a0*/  LDC.64 R8, c[0x4][R8] ;  /* 0x0100000008087b82 */ /* 0x000ea20000000a00 */
[----:B-1----:R-:W-:Y:S02]  /*07b0*/  IMAD.U32 R4, RZ, RZ, UR4 ;  /* 0x00000004ff047e24 */ /* 0x002fe4000f8e00ff */
[----:B0-----:R-:W-:-:S07]  /*07c0*/  IMAD.U32 R5, RZ, RZ, UR5 ;  /* 0x00000005ff057e24 */ /* 0x001fce000f8e00ff */
[----:B------:R-:W-:-:S07]  /*07d0*/  LEPC R20, `(.L_x_12) ;  /* 0x000000001014794e */ /* 0x000fce0000000000 */
[----:B--2---:R-:W-:Y:S05]  /*07e0*/  CALL.ABS.NOINC R8 ;  /* 0x0000000008007343 */ /* 0x004fea0003c00000 */
.L_x_12:
[----:B------:R-:W-:Y:S01]  /*07f0*/  IMAD.MOV.U32 R0, RZ, RZ, R26 ;  /* 0x000000ffff007224 */ /* 0x000fe200078e001a */
[----:B------:R-:W-:-:S07]  /*0800*/  MOV R13, R27 ;  /* 0x0000001b000d7202 */ /* 0x000fce0000000f00 */
.L_x_7:
[----:B------:R-:W-:Y:S05]  /*0810*/  BSYNC.RECONVERGENT B6 ;  /* 0x0000000000067941 */ /* 0x000fea0003800200 */
.L_x_2:
[----:B------:R-:W-:-:S05]  /*0820*/  IADD3 R26, P0, PT, R26, 0x1, RZ ;  /* 0x000000011a1a7810 */ /* 0x000fca0007f1e0ff */
[----:B------:R-:W-:Y:S01]  /*0830*/  IMAD.X R27, RZ, RZ, R27, P0 ;  /* 0x000000ffff1b7224 */ /* 0x000fe200000e061b */
[----:B------:R-:W-:-:S04]  /*0840*/  ISETP.NE.U32.AND P0, PT, R26, R22, PT ;  /* 0x000000161a00720c */ /* 0x000fc80003f05070 */
[----:B------:R-:W-:-:S13]  /*0850*/  ISETP.NE.AND.EX P0, PT, R27, R19, PT, P0 ;  /* 0x000000131b00720c */ /* 0x000fda0003f05300 */
[----:B------:R-:W-:Y:S05]  /*0860*/  @P0 BRA `(.L_x_13) ;  /* 0xfffffff800780947 */ /* 0x000fea000383ffff */
.L_x_1:
[----:B------:R-:W-:Y:S05]  /*0870*/  BSYNC.RECONVERGENT B7 ;  /* 0x0000000000077941 */ /* 0x000fea0003800200 */
.L_x_0:
[----:B------:R-:W-:-:S04]  /*0880*/  ISETP.NE.U32.AND P0, PT, R0, RZ, PT ;  /* 0x000000ff0000720c */ /* 0x000fc80003f05070 */
[----:B------:R-:W-:-:S13]  /*0890*/  ISETP.NE.AND.EX P0, PT, R13, RZ, PT, P0 ;  /* 0x000000ff0d00720c */ /* 0x000fda0003f05300 */
[----:B------:R-:W-:Y:S05]  /*08a0*/  @!P0 EXIT ;  /* 0x000000000000894d */ /* 0x000fea0003800000 */
[----:B------:R-:W0:Y:S01]  /*08b0*/  S2R R3, SR_TID.X ;  /* 0x0000000000037919 */ /* 0x000e220000002100 */
[----:B------:R-:W-:Y:S01]  /*08c0*/  IMAD.MOV.U32 R8, RZ, RZ, R28 ;  /* 0x000000ffff087224 */ /* 0x000fe200078e001c */
[----:B------:R-:W-:Y:S01]  /*08d0*/  MOV R9, R24 ;  /* 0x0000001800097202 */ /* 0x000fe20000000f00 */
[----:B------:R-:W-:Y:S01]  /*08e0*/  IMAD.MOV.U32 R10, RZ, RZ, R22 ;  /* 0x000000ffff0a7224 */ /* 0x000fe200078e0016 */
[--C-:B------:R-:W-:Y:S01]  /*08f0*/  SHF.R.U64 R23, R23, 0x1, R18.reuse ;  /* 0x0000000117177819 */ /* 0x100fe20000001212 */
[----:B------:R-:W-:Y:S01]  /*0900*/  IMAD.MOV.U32 R11, RZ, RZ, R19 ;  /* 0x000000ffff0b7224 */ /* 0x000fe200078e0013 */
[----:B------:R-:W-:Y:S01]  /*0910*/  SHF.R.U32.HI R18, RZ, 0x1, R18 ;  /* 0x00000001ff127819 */ /* 0x000fe20000011612 */
[----:B------:R-:W-:Y:S01]  /*0920*/  IMAD.MOV.U32 R15, RZ, RZ, RZ ;  /* 0x000000ffff0f7224 */ /* 0x000fe200078e00ff */
[----:B------:R-:W-:Y:S01]  /*0930*/  MOV R12, 0x0 ;  /* 0x00000000000c7802 */ /* 0x000fe20000000f00 */
[----:B------:R-:W1:Y:S01]  /*0940*/  LDCU.64 UR4, c[0x4][0x10] ;  /* 0x01000200ff0477ac */ /* 0x000e620008000a00 */
[----:B------:R2:W-:Y:S01]  /*0950*/  STL.128 [R1+0x10], R8 ;  /* 0x0000100801007387 */ /* 0x0005e20000100c00 */
[----:B------:R-:W-:Y:S01]  /*0960*/  IMAD.MOV.U32 R6, RZ, RZ, R16 ;  /* 0x000000ffff067224 */ /* 0x000fe200078e0010 */
[----:B------:R-:W-:Y:S01]  /*0970*/  MOV R7, R17 ;  /* 0x0000001100077202 */ /* 0x000fe20000000f00 */
[----:B--2---:R-:W-:Y:S01]  /*0980*/  IMAD.MOV.U32 R10, RZ, RZ, R0 ;  /* 0x000000ffff0a7224 */ /* 0x004fe200078e0000 */
[----:B------:R-:W-:Y:S01]  /*0990*/  MOV R8, R23 ;  /* 0x0000001700087202 */ /* 0x000fe20000000f00 */
[----:B------:R-:W-:Y:S01]  /*09a0*/  IMAD.MOV.U32 R11, RZ, RZ, R13 ;  /* 0x000000ffff0b7224 */ /* 0x000fe200078e000d */
[----:B-1----:R-:W-:Y:S01]  /*09b0*/  MOV R4, UR4 ;  /* 0x0000000400047c02 */ /* 0x002fe20008000f00 */
[----:B------:R-:W-:Y:S01]  /*09c0*/  IMAD.MOV.U32 R9, RZ, RZ, R18 ;  /* 0x000000ffff097224 */ /* 0x000fe200078e0012 */
[----:B------:R-:W1:Y:S01]  /*09d0*/  LDC.64 R12, c[0x4][R12] ;  /* 0x010000000c0c7b82 */ /* 0x000e620000000a00 */
[----:B0-----:R-:W-:Y:S01]  /*09e0*/  LEA R14, R2, R3, 0x5 ;  /* 0x00000003020e7211 */ /* 0x001fe200078e28ff */
[----:B------:R0:W-:Y:S01]  /*09f0*/  STL.64 [R1], R2 ;  /* 0x0000000201007387 */ /* 0x0001e20000100a00 */
[----:B------:R-:W-:-:S03]  /*0a00*/  IMAD.U32 R5, RZ, RZ, UR5 ;  /* 0x00000005ff057e24 */ /* 0x000fc6000f8e00ff */
[----:B------:R0:W-:Y:S04]  /*0a10*/  STL.128 [R1+0x20], R8 ;  /* 0x0000200801007387 */ /* 0x0001e80000100c00 */
[----:B------:R0:W-:Y:S02]  /*0a20*/  STL.64 [R1+0x8], R14 ;  /* 0x0000080e01007387 */ /* 0x0001e40000100a00 */
[----:B------:R-:W-:-:S07]  /*0a30*/  LEPC R20, `(.L_x_14) ;  /* 0x000000001014794e */ /* 0x000fce0000000000 */
[----:B01----:R-:W-:Y:S05]  /*0a40*/  CALL.ABS.NOINC R12 ;  /* 0x000000000c007343 */ /* 0x003fea0003c00000 */
.L_x_14:
[----:B------:R-:W-:Y:S05]  /*0a50*/  EXIT ;  /* 0x000000000000794d */ /* 0x000fea0003800000 */
        .weak           $__internal_0_$__cuda_sm20_rem_u64
        .type           $__internal_0_$__cuda_sm20_rem_u64,@function
        .size           $__internal_0_$__cuda_sm20_rem_u64,(.L_x_16 - $__internal_0_$__cuda_sm20_rem_u64)
$__internal_0_$__cuda_sm20_rem_u64:
[----:B------:R-:W-:Y:S02]  /*0a60*/  IMAD.MOV.U32 R14, RZ, RZ, R11 ;  /* 0x000000ffff0e7224 */ /* 0x000fe400078e000b */
[----:B------:R-:W-:-:S04]  /*0a70*/  IMAD.MOV.U32 R15, RZ, RZ, R12 ;  /* 0x000000ffff0f7224 */ /* 0x000fc800078e000c */
[----:B------:R-:W0:Y:S08]  /*0a80*/  I2F.U64.RP R14, R14 ;  /* 0x0000000e000e7312 */ /* 0x000e300000309000 */
[----:B0-----:R-:W0:Y:S02]  /*0a90*/  MUFU.RCP R4, R14 ;  /* 0x0000000e00047308 */ /* 0x001e240000001000 */
[----:B0-----:R-:W-:-:S06]  /*0aa0*/  IADD3 R4, PT, PT, R4, 0x1ffffffe, RZ ;  /* 0x1ffffffe04047810 */ /* 0x001fcc0007ffe0ff */
[----:B------:R-:W0:Y:S02]  /*0ab0*/  F2I.U64.TRUNC R4, R4 ;  /* 0x0000000400047311 */ /* 0x000e24000020d800 */
[----:B0-----:R-:W-:-:S04]  /*0ac0*/  IMAD.WIDE.U32 R6, R4, R11, RZ ;  /* 0x0000000b04067225 */ /* 0x001fc800078e00ff */
[----:B------:R-:W-:Y:S01]  /*0ad0*/  IMAD R7, R4, R12, R7 ;  /* 0x0000000c04077224 */ /* 0x000fe200078e0207 */
[----:B------:R-:W-:-:S03]  /*0ae0*/  IADD3 R21, P0, PT, RZ, -R6, RZ ;  /* 0x80000006ff157210 */ /* 0x000fc60007f1e0ff */
[----:B------:R-:W-:Y:S02]  /*0af0*/  IMAD R7, R5, R11, R7 ;  /* 0x0000000b05077224 */ /* 0x000fe400078e0207 */
[----:B------:R-:W-:-:S04]  /*0b00*/  IMAD.HI.U32 R6, R4, R21, RZ ;  /* 0x0000001504067227 */ /* 0x000fc800078e00ff */
[----:B------:R-:W-:Y:S02]  /*0b10*/  IMAD.X R9, RZ, RZ, ~R7, P0 ;  /* 0x000000ffff097224 */ /* 0x000fe400000e0e07 */
[----:B------:R-:W-:Y:S02]  /*0b20*/  IMAD.MOV.U32 R7, RZ, RZ, R4 ;  /* 0x000000ffff077224 */ /* 0x000fe400078e0004 */
[----:B------:R-:W-:-:S04]  /*0b30*/  IMAD.WIDE.U32 R6, P0, R4, R9, R6 ;  /* 0x0000000904067225 */ /* 0x000fc80007800006 */
[----:B------:R-:W-:-:S04]  /*0b40*/  IMAD.HI.U32 R6, P1, R5, R21, R6 ;  /* 0x0000001505067227 */ /* 0x000fc80007820006 */
[CC--:B------:R-:W-:Y:S02]  /*0b50*/  IMAD R7, R5.reuse, R9.reuse, RZ ;  /* 0x0000000905077224 */ /* 0x0c0fe400078e02ff */
[----:B------:R-:W-:-:S03]  /*0b60*/  IMAD.HI.U32 R9, R5, R9, RZ ;  /* 0x0000000905097227 */ /* 0x000fc600078e00ff */
[----:B------:R-:W-:Y:S02]  /*0b70*/  IADD3 R7, P2, PT, R7, R6, RZ ;  /* 0x0000000607077210 */ /* 0x000fe40007f5e0ff */
[----:B------:R-:W-:-:S03]  /*0b80*/  IADD3.X R9, PT, PT, R9, R5, RZ, P0, !PT ;  /* 0x0000000509097210 */ /* 0x000fc600007fe4ff */
[----:B------:R-:W-:Y:S01]  /*0b90*/  IMAD.WIDE.U32 R4, R7, R11, RZ ;  /* 0x0000000b07047225 */ /* 0x000fe200078e00ff */
[----:B------:R-:W-:-:S03]  /*0ba0*/  IADD3.X R9, PT, PT, RZ, RZ, R9, P2, P1 ;  /* 0x000000ffff097210 */ /* 0x000fc600017e2409 */
[----:B------:R-:W-:Y:S01]  /*0bb0*/  IMAD R6, R7, R12, R5 ;  /* 0x0000000c07067224 */ /* 0x000fe200078e0205 */
[----:B------:R-:W-:-:S03]  /*0bc0*/  IADD3 R5, P0, PT, RZ, -R4, RZ ;  /* 0x80000004ff057210 */ /* 0x000fc60007f1e0ff */
[----:B------:R-:W-:Y:S02]  /*0bd0*/  IMAD R4, R9, R11, R6 ;  /* 0x0000000b09047224 */ /* 0x000fe400078e0206 */
[----:B------:R-:W-:-:S04]  /*0be0*/  IMAD.HI.U32 R6, R7, R5, RZ ;  /* 0x0000000507067227 */ /* 0x000fc800078e00ff */
[----:B------:R-:W-:-:S04]  /*0bf0*/  IMAD.X R4, RZ, RZ, ~R4, P0 ;  /* 0x000000ffff047224 */ /* 0x000fc800000e0e04 */
[----:B------:R-:W-:-:S04]  /*0c00*/  IMAD.WIDE.U32 R6, P0, R7, R4, R6 ;  /* 0x0000000407067225 */ /* 0x000fc80007800006 */
[----:B------:R-:W-:-:S04]  /*0c10*/  IMAD.HI.U32 R7, P1, R9, R5, R6 ;  /* 0x0000000509077227 */ /* 0x000fc80007820006 */
[----:B------:R-:W-:Y:S02]  /*0c20*/  HFMA2 R5, -RZ, RZ, 0, 0 ;  /* 0x00000000ff057431 */ /* 0x000fe400000001ff */
[CC--:B------:R-:W-:Y:S02]  /*0c30*/  IMAD R6, R9.reuse, R4.reuse, RZ ;  /* 0x0000000409067224 */ /* 0x0c0fe400078e02ff */
[----:B------:R-:W-:-:S03]  /*0c40*/  IMAD.HI.U32 R4, R9, R4, RZ ;  /* 0x0000000409047227 */ /* 0x000fc600078e00ff */
[----:B------:R-:W-:Y:S01]  /*0c50*/  IADD3 R7, P2, PT, R6, R7, RZ ;  /* 0x0000000706077210 */ /* 0x000fe20007f5e0ff */
[----:B------:R-:W-:-:S04]  /*0c60*/  IMAD.X R9, R4, 0x1, R9, P0 ;  /* 0x0000000104097824 */ /* 0x000fc800000e0609 */
[----:B------:R-:W-:Y:S01]  /*0c70*/  IMAD.HI.U32 R4, R7, R8, RZ ;  /* 0x0000000807047227 */ /* 0x000fe200078e00ff */
[----:B------:R-:W-:-:S03]  /*0c80*/  IADD3.X R9, PT, PT, RZ, RZ, R9, P2, P1 ;  /* 0x000000ffff097210 */ /* 0x000fc600017e2409 */
[----:B------:R-:W-:-:S04]  /*0c90*/  IMAD.WIDE.U32 R4, R7, R3, R4 ;  /* 0x0000000307047225 */ /* 0x000fc800078e0004 */
[C---:B------:R-:W-:Y:S02]  /*0ca0*/  IMAD R7, R9.reuse, R3, RZ ;  /* 0x0000000309077224 */ /* 0x040fe400078e02ff */
[----:B------:R-:W-:-:S04]  /*0cb0*/  IMAD.HI.U32 R4, P0, R9, R8, R4 ;  /* 0x0000000809047227 */ /* 0x000fc80007800004 */
[----:B------:R-:W-:Y:S01]  /*0cc0*/  IMAD.HI.U32 R6, R9, R3, RZ ;  /* 0x0000000309067227 */ /* 0x000fe200078e00ff */
[----:B------:R-:W-:-:S03]  /*0cd0*/  IADD3 R7, P1, PT, R7, R4, RZ ;  /* 0x0000000407077210 */ /* 0x000fc60007f3e0ff */
[----:B------:R-:W-:Y:S02]  /*0ce0*/  IMAD.X R6, RZ, RZ, R6, P0 ;  /* 0x000000ffff067224 */ /* 0x000fe400000e0606 */
[----:B------:R-:W-:-:S04]  /*0cf0*/  IMAD.WIDE.U32 R4, R7, R11, RZ ;  /* 0x0000000b07047225 */ /* 0x000fc800078e00ff */
[----:B------:R-:W-:Y:S01]  /*0d00*/  IMAD.X R6, RZ, RZ, R6, P1 ;  /* 0x000000ffff067224 */ /* 0x000fe200008e0606 */
[----:B------:R-:W-:Y:S01]  /*0d10*/  IADD3 R8, P1, PT, -R4, R8, RZ ;  /* 0x0000000804087210 */ /* 0x000fe20007f3e1ff */
[----:B------:R-:W-:-:S03]  /*0d20*/  IMAD R7, R7, R12, R5 ;  /* 0x0000000c07077224 */ /* 0x000fc600078e0205 */
[-C--:B------:R-:W-:Y:S01]  /*0d30*/  ISETP.GE.U32.AND P0, PT, R8, R11.reuse, PT ;  /* 0x0000000b0800720c */ /* 0x080fe20003f06070 */
[----:B------:R-:W-:-:S05]  /*0d40*/  IMAD R6, R6, R11, R7 ;  /* 0x0000000b06067224 */ /* 0x000fca00078e0207 */
[----:B------:R-:W-:Y:S02]  /*0d50*/  IADD3.X R3, PT, PT, ~R6, R3, RZ, P1, !PT ;  /* 0x0000000306037210 */ /* 0x000fe40000ffe5ff */
[----:B------:R-:W-:Y:S02]  /*0d60*/  IADD3 R4, P1, PT, -R11, R8, RZ ;  /* 0x000000080b047210 */ /* 0x000fe40007f3e1ff */
[----:B------:R-:W-:-:S03]  /*0d70*/  ISETP.GE.U32.AND.EX P0, PT, R3, R12, PT, P0 ;  /* 0x0000000c0300720c */ /* 0x000fc60003f06100 */
[--C-:B------:R-:W-:Y:S01]  /*0d80*/  IMAD.X R5, R3, 0x1, ~R12.reuse, P1 ;  /* 0x0000000103057824 */ /* 0x100fe200008e0e0c */
[----:B------:R-:W-:Y:S02]  /*0d90*/  SEL R4, R4, R8, P0 ;  /* 0x0000000804047207 */ /* 0x000fe40000000000 */
[----:B------:R-:W-:Y:S02]  /*0da0*/  ISETP.NE.U32.AND P1, PT, R11, RZ, PT ;  /* 0x000000ff0b00720c */ /* 0x000fe40003f25070 */
[----:B------:R-:W-:Y:S02]  /*0db0*/  SEL R5, R5, R3, P0 ;  /* 0x0000000305057207 */ /* 0x000fe40000000000 */
[----:B------:R-:W-:Y:S02]  /*0dc0*/  IADD3 R3, P2, PT, -R11, R4, RZ ;  /* 0x000000040b037210 */ /* 0x000fe40007f5e1ff */
[----:B------:R-:W-:Y:S02]  /*0dd0*/  ISETP.GE.U32.AND P0, PT, R4, R11, PT ;  /* 0x0000000b0400720c */ /* 0x000fe40003f06070 */
[----:B------:R-:W-:Y:S01]  /*0de0*/  ISETP.NE.AND.EX P1, PT, R12, RZ, PT, P1 ;  /* 0x000000ff0c00720c */ /* 0x000fe20003f25310 */
[C---:B------:R-:W-:Y:S01]  /*0df0*/  IMAD.X R6, R5.reuse, 0x1, ~R12, P2 ;  /* 0x0000000105067824 */ /* 0x040fe200010e0e0c */
[----:B------:R-:W-:-:S04]  /*0e00*/  ISETP.GE.U32.AND.EX P0, PT, R5, R12, PT, P0 ;  /* 0x0000000c0500720c */ /* 0x000fc80003f06100 */
[----:B------:R-:W-:Y:S02]  /*0e10*/  SEL R3, R3, R4, P0 ;  /* 0x0000000403037207 */ /* 0x000fe40000000000 */
[----:B------:R-:W-:Y:S01]  /*0e20*/  SEL R6, R6, R5, P0 ;  /* 0x0000000506067207 */ /* 0x000fe20000000000 */
[----:B------:R-:W-:Y:S01]  /*0e30*/  IMAD.MOV.U32 R5, RZ, RZ, 0x0 ;  /* 0x00000000ff057424 */ /* 0x000fe200078e00ff */
[----:B------:R-:W-:Y:S02]  /*0e40*/  MOV R4, R10 ;  /* 0x0000000a00047202 */ /* 0x000fe40000000f00 */
[----:B------:R-:W-:Y:S02]  /*0e50*/  SEL R3, R3, 0xffffffff, P1 ;  /* 0xffffffff03037807 */ /* 0x000fe40000800000 */
[----:B------:R-:W-:Y:S01]  /*0e60*/  SEL R6, R6, 0xffffffff, P1 ;  /* 0xffffffff06067807 */ /* 0x000fe20000800000 */
[----:B------:R-:W-:Y:S06]  /*0e70*/  RET.REL.NODEC R4 `(_Z9findPrimemm) ;  /* 0xfffffff004607950 */ /* 0x000fec0003c3ffff */
.L_x_15:
[----:B------:R-:W-:-:S00]  /*0e80*/  BRA `(.L_x_15) ;  /* 0xfffffffc00fc7947 */ /* 0x000fc0000383ffff */
[----:B------:R-:W-:-:S00]  /*0e90*/  NOP ;  /* 0x0000000000007918 */ /* 0x000fc00000000000 */
        /* <DEDUP_REMOVED lines=14> */
.L_x_16:


//--------------------- .nv.global.init           --------------------------
	.section	.nv.global.init,"aw",@progbits
.nv.global.init:
	.type		$str,@object
	.size		$str,($str$1 - $str)
$str:
        /*0000*/ 	.byte	0x70, 0x72, 0x69, 0x6d, 0x65, 0x3a, 0x20, 0x25, 0x64, 0x0a, 0x00
	.type		$str$1,@object
	.size		$str$1,(.L_1 - $str$1)
$str$1:
        /*000b*/ 	.byte	0x42, 0x3a, 0x25, 0x64, 0x20, 0x54, 0x3a, 0x25, 0x64, 0x20, 0x49, 0x3a, 0x25, 0x64, 0x20, 0x52
        /*001b*/ 	.byte	0x61, 0x6e, 0x67, 0x65, 0x3a, 0x20, 0x25, 0x38, 0x64, 0x20, 0x74, 0x6f, 0x20, 0x25, 0x38, 0x64
        /*002b*/ 	.byte	0x20, 0x6f, 0x66, 0x20, 0x25, 0x38, 0x64, 0x20, 0x52, 0x45, 0x53, 0x55, 0x4c, 0x54, 0x3a, 0x20
        /*003b*/ 	.byte	0x25, 0x64, 0x0a, 0x00
.L_1:


//--------------------- .nv.shared.reserved.0     --------------------------
	.section	.nv.shared.reserved.0,"aw",@nobits
	.weak		__nv_reservedSMEM_offset_0_alias
	.size		__nv_reservedSMEM_offset_0_alias, 0, 64
	.other		__nv_reservedSMEM_offset_0_alias,@"STO_CUDA_RESERVED_SHARED STV_DEFAULT"
__nv_reservedSMEM_offset_0_alias:
	.zero		0
	.zero		64


//--------------------- .nv.constant0._Z9findPrimemm --------------------------
	.section	.nv.constant0._Z9findPrimemm,"a",@progbits
	.sectionflags	@""
	.align	4
.nv.constant0._Z9findPrimemm:
	.zero		912


//--------------------- SYMBOLS --------------------------

	.type		.nv.reservedSmem.offset0,@object
	.size		.nv.reservedSmem.offset0,0x4
	.type		vprintf,@function
